//
// Generated by NVIDIA NVVM Compiler
//
// Compiler Build ID: CL-36424714
// Cuda compilation tools, release 13.0, V13.0.88
// Based on NVVM 20.0.0
//

.version 9.0
.target sm_100
.address_size 64

	// .globl	_Z12helloFromGPUv
.extern .func  (.param .b32 func_retval0) vprintf
(
	.param .b64 vprintf_param_0,
	.param .b64 vprintf_param_1
)
;
.global .align 1 .b8 $str[43] = {72, 101, 108, 108, 111, 32, 87, 111, 114, 108, 100, 32, 102, 114, 111, 109, 32, 71, 80, 85, 33, 32, 66, 108, 111, 99, 107, 32, 37, 100, 44, 32, 84, 104, 114, 101, 97, 100, 32, 37, 100, 10};

.visible .entry _Z12helloFromGPUv()
{
	.local .align 8 .b8 	__local_depot0[8];
	.reg .b64 	%SP;
	.reg .b64 	%SPL;
	.reg .b32 	%r<5>;
	.reg .b64 	%rd<5>;

	mov.u64 	%SPL, __local_depot0;
	cvta.local.u64 	%SP, %SPL;
	add.u64 	%rd1, %SP, 0;
	add.u64 	%rd2, %SPL, 0;
	mov.u32 	%r1, %ctaid.x;
	mov.u32 	%r2, %tid.x;
	st.local.v2.u32 	[%rd2], {%r1, %r2};
	mov.u64 	%rd3, $str;
	cvta.global.u64 	%rd4, %rd3;
	{ // callseq 0, 0
	.param .b64 param0;
	st.param.b64 	[param0], %rd4;
	.param .b64 param1;
	st.param.b64 	[param1], %rd1;
	.param .b32 retval0;
	call.uni (retval0), 
	vprintf, 
	(
	param0, 
	param1
	);
	ld.param.b32 	%r3, [retval0];
	} // callseq 0
	ret;

}


// ===== COMPILED SASS (sm_100) =====

	.target	sm_100

	.elftype	@"ET_EXEC"


//--------------------- .note.nv.tkinfo           --------------------------
	.section	.note.nv.tkinfo,"",@"SHT_NOTE"
	.sectionflags	@"SHF_NOTE_NV_TKINFO"
	.tkinfo
        /*0018*/ 	.word	0x00000002
        /*0030*/ 	.string	""
        /*0030*/ 	.string	"ptxas"
        /*0030*/ 	.string	"Cuda compilation tools, release 13.0, V13.0.88"
        /*0030*/ 	.string	"Build cuda_13.0.r13.0/compiler.36424714_0"
        /*0030*/ 	.string	"-arch sm_100 -m 64 "



//--------------------- .note.nv.cuinfo           --------------------------
	.section	.note.nv.cuinfo,"",@"SHT_NOTE"
	.sectionflags	@"SHF_NOTE_NV_CUINFO"
        /*0018*/ 	.short	0x0002
        /*001a*/ 	.short	0x0064
        /*001c*/ 	.short	0x0082
	.zero		2


//--------------------- .nv.info                  --------------------------
	.section	.nv.info,"",@"SHT_CUDA_INFO"
	.align	4


	//----- nvinfo : EIATTR_REGCOUNT
	.align		4
        /*0000*/ 	.byte	0x04, 0x2f
        /*0002*/ 	.short	(.L_2 - .L_1)
	.align		4
.L_1:
        /*0004*/ 	.word	index@(_Z12helloFromGPUv)
        /*0008*/ 	.word	0x00000018


	//----- nvinfo : EIATTR_FRAME_SIZE
	.align		4
.L_2:
        /*000c*/ 	.byte	0x04, 0x11
        /*000e*/ 	.short	(.L_4 - .L_3)
	.align		4
.L_3:
        /*0010*/ 	.word	index@(_Z12helloFromGPUv)
        /*0014*/ 	.word	0x00000008


	//----- nvinfo : EIATTR_MIN_STACK_SIZE
	.align		4
.L_4:
        /*0018*/ 	.byte	0x04, 0x12
        /*001a*/ 	.short	(.L_6 - .L_5)
	.align		4
.L_5:
        /*001c*/ 	.word	index@(_Z12helloFromGPUv)
        /*0020*/ 	.word	0x00000008
.L_6:


//--------------------- .nv.compat                --------------------------
	.section	.nv.compat,"",@"SHT_CUDA_COMPAT_INFO"
	.align	4
        /*0000*/ 	.byte	0x02, 0x09, 0x00, 0x00, 0x02, 0x02, 0x01, 0x00, 0x02, 0x05, 0x05, 0x00, 0x03, 0x07, 0x01, 0x01
        /*0010*/ 	.byte	0x02, 0x03, 0x00, 0x00, 0x02, 0x06, 0x01, 0x00, 0x04, 0x0b, 0x08, 0x00, 0x09, 0x00, 0x00, 0x00
        /*0020*/ 	.byte	0x00, 0x00, 0x00, 0x00


//--------------------- .nv.info._Z12helloFromGPUv --------------------------
	.section	.nv.info._Z12helloFromGPUv,"",@"SHT_CUDA_INFO"
	.sectionflags	@""
	.align	4


	//----- nvinfo : EIATTR_CUDA_API_VERSION
	.align		4
        /*0000*/ 	.byte	0x04, 0x37
        /*0002*/ 	.short	(.L_8 - .L_7)
.L_7:
        /*0004*/ 	.word	0x00000082


	//----- nvinfo : EIATTR_SPARSE_MMA_MASK
	.align		4
.L_8:
        /*0008*/ 	.byte	0x03, 0x50
        /*000a*/ 	.short	0x0000


	//----- nvinfo : EIATTR_MAXREG_COUNT
	.align		4
        /*000c*/ 	.byte	0x03, 0x1b
        /*000e*/ 	.short	0x00ff


	//----- nvinfo : EIATTR_EXTERNS
	.align		4
        /*0010*/ 	.byte	0x04, 0x0f
        /*0012*/ 	.short	(.L_10 - .L_9)


	//   ....[0]....
	.align		4
.L_9:
        /*0014*/ 	.word	index@(vprintf)


	//----- nvinfo : EIATTR_MERCURY_ISA_VERSION
	.align		4
.L_10:
        /*0018*/ 	.byte	0x03, 0x5f
        /*001a*/ 	.short	0x0101


	//----- nvinfo : EIATTR_VRC_CTA_INIT_COUNT
	.align		4
        /*001c*/ 	.byte	0x02, 0x4a
	.zero		1
	.zero		1


	//----- nvinfo : EIATTR_SYSCALL_OFFSETS
	.align		4
        /*0020*/ 	.byte	0x04, 0x46
        /*0022*/ 	.short	(.L_12 - .L_11)


	//   ....[0]....
.L_11:
        /*0024*/ 	.word	0x000000f0


	//----- nvinfo : EIATTR_EXIT_INSTR_OFFSETS
	.align		4
.L_12:
        /*0028*/ 	.byte	0x04, 0x1c
        /*002a*/ 	.short	(.L_14 - .L_13)


	//   ....[0]....
.L_13:
        /*002c*/ 	.word	0x00000100


	//----- nvinfo : EIATTR_SW_WAR
	.align		4
.L_14:
        /*0030*/ 	.byte	0x04, 0x36
        /*0032*/ 	.short	(.L_16 - .L_15)
.L_15:
        /*0034*/ 	.word	0x00000008
.L_16:


//--------------------- .nv.callgraph             --------------------------
	.section	.nv.callgraph,"",@"SHT_CUDA_CALLGRAPH"
	.align	4
	.sectionentsize	8
	.align		4
        /*0000*/ 	.word	0x00000000
	.align		4
        /*0004*/ 	.word	0xffffffff
	.align		4
        /*0008*/ 	.word	index@(_Z12helloFromGPUv)
	.align		4
        /*000c*/ 	.word	index@(vprintf)
	.align		4
        /*0010*/ 	.word	0x00000000
	.align		4
        /*0014*/ 	.word	0xfffffffe
	.align		4
        /*0018*/ 	.word	0x00000000
	.align		4
        /*001c*/ 	.word	0xfffffffd
	.align		4
        /*0020*/ 	.word	0x00000000
	.align		4
        /*0024*/ 	.word	0xfffffffc


//--------------------- .nv.constant4             --------------------------
	.section	.nv.constant4,"a",@progbits
	.align	8
	.align		8
.nv.constant4:
        /*0000*/ 	.dword	vprintf
	.align		8
        /*0008*/ 	.dword	$str


//--------------------- .text._Z12helloFromGPUv   --------------------------
	.section	.text._Z12helloFromGPUv,"ax",@progbits
	.align	128
        .global         _Z12helloFromGPUv
        .type           _Z12helloFromGPUv,@function
        .size           _Z12helloFromGPUv,(.L_x_2 - _Z12helloFromGPUv)
        .other          _Z12helloFromGPUv,@"STO_CUDA_ENTRY STV_DEFAULT"
_Z12helloFromGPUv:
.text._Z12helloFromGPUv:
[----:B------:R-:W0:Y:S01]  /*0000*/  LDC R1, c[0x0][0x37c] ;  /* 0x0000df00ff017b82 */ /* 0x000e220000000800 */
[----:B------:R-:W1:Y:S01]  /*0010*/  S2R R8, SR_CTAID.X ;  /* 0x0000000000087919 */ /* 0x000e620000002500 */
[----:B0-----:R-:W-:Y:S01]  /*0020*/  VIADD R1, R1, 0xfffffff8 ;  /* 0xfffffff801017836 */ /* 0x001fe20000000000 */
[----:B------:R-:W-:Y:S01]  /*0030*/  MOV R0, 0x0 ;  /* 0x0000000000007802 */ /* 0x000fe20000000f00 */
[----:B------:R-:W0:Y:S01]  /*0040*/  LDCU UR4, c[0x0][0x2f8] ;  /* 0x00005f00ff0477ac */ /* 0x000e220008000800 */
[----:B------:R-:W1:Y:S03]  /*0050*/  S2R R9, SR_TID.X ;  /* 0x0000000000097919 */ /* 0x000e660000002100 */
[----:B------:R2:W3:Y:S01]  /*0060*/  LDC.64 R2, c[0x4][R0] ;  /* 0x0100000000027b82 */ /* 0x0004e20000000a00 */
[----:B------:R-:W4:Y:S01]  /*0070*/  LDCU.64 UR6, c[0x4][0x8] ;  /* 0x01000100ff0677ac */ /* 0x000f220008000a00 */
[----:B------:R-:W5:Y:S01]  /*0080*/  LDCU UR5, c[0x0][0x2fc] ;  /* 0x00005f80ff0577ac */ /* 0x000f620008000800 */
[----:B0-----:R-:W-:Y:S01]  /*0090*/  IADD3 R6, P0, PT, R1, UR4, RZ ;  /* 0x0000000401067c10 */ /* 0x001fe2000ff1e0ff */
[----:B----4-:R-:W-:Y:S01]  /*00a0*/  IMAD.U32 R4, RZ, RZ, UR6 ;  /* 0x00000006ff047e24 */ /* 0x010fe2000f8e00ff */
[----:B------:R-:W-:-:S03]  /*00b0*/  MOV R5, UR7 ;  /* 0x0000000700057c02 */ /* 0x000fc60008000f00 */
[----:B-----5:R-:W-:Y:S01]  /*00c0*/  IMAD.X R7, RZ, RZ, UR5, P0 ;  /* 0x00000005ff077e24 */ /* 0x020fe200080e06ff */
[----:B-1----:R2:W-:Y:S07]  /*00d0*/  STL.64 [R1], R8 ;  /* 0x0000000801007387 */ /* 0x0025ee0000100a00 */
[----:B------:R-:W-:-:S07]  /*00e0*/  LEPC R20, `(.L_x_0) ;  /* 0x000000001014794e */ /* 0x000fce0000000000 */
[----:B--23--:R-:W-:Y:S05]  /*00f0*/  CALL.ABS.NOINC R2 ;  /* 0x0000000002007343 */ /* 0x00cfea0003c00000 */
.L_x_0:
[----:B------:R-:W-:Y:S05]  /*0100*/  EXIT ;  /* 0x000000000000794d */ /* 0x000fea0003800000 */
.L_x_1:
[----:B------:R-:W-:-:S00]  /*0110*/  BRA `(.L_x_1) ;  /* 0xfffffffc00fc7947 */ /* 0x000fc0000383ffff */
[----:B------:R-:W-:-:S00]  /*0120*/  NOP ;  /* 0x0000000000007918 */ /* 0x000fc00000000000 */
        /* <DEDUP_REMOVED lines=13> */
.L_x_2:


//--------------------- .nv.global.init           --------------------------
	.section	.nv.global.init,"aw",@progbits
.nv.global.init:
	.type		$str,@object
	.size		$str,(.L_0 - $str)
$str:
        /*0000*/ 	.byte	0x48, 0x65, 0x6c, 0x6c, 0x6f, 0x20, 0x57, 0x6f, 0x72, 0x6c, 0x64, 0x20, 0x66, 0x72, 0x6f, 0x6d
        /*0010*/ 	.byte	0x20, 0x47, 0x50, 0x55, 0x21, 0x20, 0x42, 0x6c, 0x6f, 0x63, 0x6b, 0x20, 0x25, 0x64, 0x2c, 0x20
        /*0020*/ 	.byte	0x54, 0x68, 0x72, 0x65, 0x61, 0x64, 0x20, 0x25, 0x64, 0x0a, 0x00
.L_0:


//--------------------- .nv.shared.reserved.0     --------------------------
	.section	.nv.shared.reserved.0,"aw",@nobits
	.weak		__nv_reservedSMEM_offset_0_alias
	.size		__nv_reservedSMEM_offset_0_alias, 0, 64
	.other		__nv_reservedSMEM_offset_0_alias,@"STO_CUDA_RESERVED_SHARED STV_DEFAULT"
__nv_reservedSMEM_offset_0_alias:
	.zero		0
	.zero		64


//--------------------- .nv.constant0._Z12helloFromGPUv --------------------------
	.section	.nv.constant0._Z12helloFromGPUv,"a",@progbits
	.sectionflags	@""
	.align	4
.nv.constant0._Z12helloFromGPUv:
	.zero		896


//--------------------- SYMBOLS --------------------------

	.type		.nv.reservedSmem.offset0,@object
	.size		.nv.reservedSmem.offset0,0x4
	.type		vprintf,@function
